//
// Generated by NVIDIA NVVM Compiler
//
// Compiler Build ID: CL-36424714
// Cuda compilation tools, release 13.0, V13.0.88
// Based on NVVM 20.0.0
//

.version 9.0
.target sm_100
.address_size 64

	// .globl	_Z6reducePfS_
// _ZZ6reducePfS_E6shared has been demoted

.visible .entry _Z6reducePfS_(
	.param .u64 .ptr .align 1 _Z6reducePfS__param_0,
	.param .u64 .ptr .align 1 _Z6reducePfS__param_1
)
{
	.reg .pred 	%p<6>;
	.reg .b32 	%r<21>;
	.reg .b32 	%f<26>;
	.reg .b64 	%rd<13>;
	// demoted variable
	.shared .align 4 .b8 _ZZ6reducePfS_E6shared[1024];
	ld.param.u64 	%rd2, [_Z6reducePfS__param_0];
	ld.param.u64 	%rd1, [_Z6reducePfS__param_1];
	cvta.to.global.u64 	%rd3, %rd2;
	mov.u32 	%r1, %ntid.x;
	mov.u32 	%r2, %ctaid.x;
	mul.lo.s32 	%r9, %r1, %r2;
	shl.b32 	%r10, %r9, 1;
	mul.wide.u32 	%rd4, %r10, 4;
	add.s64 	%rd5, %rd3, %rd4;
	mov.u32 	%r3, %tid.x;
	mul.wide.u32 	%rd6, %r3, 4;
	add.s64 	%rd7, %rd5, %rd6;
	ld.global.f32 	%f1, [%rd7];
	mul.wide.s32 	%rd8, %r1, 4;
	add.s64 	%rd9, %rd7, %rd8;
	ld.global.f32 	%f2, [%rd9];
	add.f32 	%f3, %f1, %f2;
	shl.b32 	%r11, %r3, 2;
	mov.u32 	%r12, _ZZ6reducePfS_E6shared;
	add.s32 	%r4, %r12, %r11;
	st.volatile.shared.f32 	[%r4], %f3;
	bar.sync 	0;
	setp.lt.u32 	%p1, %r1, 128;
	@%p1 bra 	$L__BB0_5;
	shr.u32 	%r5, %r1, 6;
	mov.b32 	%r20, 1;
$L__BB0_2:
	shl.b32 	%r20, %r20, 1;
	add.s32 	%r14, %r20, -1;
	not.b32 	%r15, %r20;
	and.b32  	%r16, %r15, %r14;
	popc.b32 	%r17, %r16;
	shr.u32 	%r8, %r1, %r17;
	setp.ge.u32 	%p2, %r3, %r8;
	@%p2 bra 	$L__BB0_4;
	shl.b32 	%r18, %r8, 2;
	add.s32 	%r19, %r4, %r18;
	ld.volatile.shared.f32 	%f4, [%r19];
	ld.volatile.shared.f32 	%f5, [%r4];
	add.f32 	%f6, %f4, %f5;
	st.volatile.shared.f32 	[%r4], %f6;
$L__BB0_4:
	bar.sync 	0;
	setp.lt.u32 	%p3, %r20, %r5;
	@%p3 bra 	$L__BB0_2;
$L__BB0_5:
	setp.gt.u32 	%p4, %r3, 31;
	@%p4 bra 	$L__BB0_8;
	ld.volatile.shared.f32 	%f7, [%r4+128];
	ld.volatile.shared.f32 	%f8, [%r4];
	add.f32 	%f9, %f7, %f8;
	st.volatile.shared.f32 	[%r4], %f9;
	ld.volatile.shared.f32 	%f10, [%r4+64];
	ld.volatile.shared.f32 	%f11, [%r4];
	add.f32 	%f12, %f10, %f11;
	st.volatile.shared.f32 	[%r4], %f12;
	ld.volatile.shared.f32 	%f13, [%r4+32];
	ld.volatile.shared.f32 	%f14, [%r4];
	add.f32 	%f15, %f13, %f14;
	st.volatile.shared.f32 	[%r4], %f15;
	ld.volatile.shared.f32 	%f16, [%r4+16];
	ld.volatile.shared.f32 	%f17, [%r4];
	add.f32 	%f18, %f16, %f17;
	st.volatile.shared.f32 	[%r4], %f18;
	ld.volatile.shared.f32 	%f19, [%r4+8];
	ld.volatile.shared.f32 	%f20, [%r4];
	add.f32 	%f21, %f19, %f20;
	st.volatile.shared.f32 	[%r4], %f21;
	ld.volatile.shared.f32 	%f22, [%r4+4];
	ld.volatile.shared.f32 	%f23, [%r4];
	add.f32 	%f24, %f22, %f23;
	st.volatile.shared.f32 	[%r4], %f24;
	setp.ne.s32 	%p5, %r3, 0;
	@%p5 bra 	$L__BB0_8;
	ld.volatile.shared.f32 	%f25, [_ZZ6reducePfS_E6shared];
	cvta.to.global.u64 	%rd10, %rd1;
	mul.wide.u32 	%rd11, %r2, 4;
	add.s64 	%rd12, %rd10, %rd11;
	st.global.f32 	[%rd12], %f25;
$L__BB0_8:
	ret;

}


// ===== COMPILED SASS (sm_100) =====

	.target	sm_100

	.elftype	@"ET_EXEC"


//--------------------- .note.nv.tkinfo           --------------------------
	.section	.note.nv.tkinfo,"",@"SHT_NOTE"
	.sectionflags	@"SHF_NOTE_NV_TKINFO"
	.tkinfo
        /*0018*/ 	.word	0x00000002
        /*0030*/ 	.string	""
        /*0030*/ 	.string	"ptxas"
        /*0030*/ 	.string	"Cuda compilation tools, release 13.0, V13.0.88"
        /*0030*/ 	.string	"Build cuda_13.0.r13.0/compiler.36424714_0"
        /*0030*/ 	.string	"-arch sm_100 -m 64 "



//--------------------- .note.nv.cuinfo           --------------------------
	.section	.note.nv.cuinfo,"",@"SHT_NOTE"
	.sectionflags	@"SHF_NOTE_NV_CUINFO"
        /*0018*/ 	.short	0x0002
        /*001a*/ 	.short	0x0064
        /*001c*/ 	.short	0x0082
	.zero		2


//--------------------- .nv.info                  --------------------------
	.section	.nv.info,"",@"SHT_CUDA_INFO"
	.align	4


	//----- nvinfo : EIATTR_REGCOUNT
	.align		4
        /*0000*/ 	.byte	0x04, 0x2f
        /*0002*/ 	.short	(.L_1 - .L_0)
	.align		4
.L_0:
        /*0004*/ 	.word	index@(_Z6reducePfS_)
        /*0008*/ 	.word	0x0000000d


	//----- nvinfo : EIATTR_FRAME_SIZE
	.align		4
.L_1:
        /*000c*/ 	.byte	0x04, 0x11
        /*000e*/ 	.short	(.L_3 - .L_2)
	.align		4
.L_2:
        /*0010*/ 	.word	index@(_Z6reducePfS_)
        /*0014*/ 	.word	0x00000000


	//----- nvinfo : EIATTR_MIN_STACK_SIZE
	.align		4
.L_3:
        /*0018*/ 	.byte	0x04, 0x12
        /*001a*/ 	.short	(.L_5 - .L_4)
	.align		4
.L_4:
        /*001c*/ 	.word	index@(_Z6reducePfS_)
        /*0020*/ 	.word	0x00000000
.L_5:


//--------------------- .nv.compat                --------------------------
	.section	.nv.compat,"",@"SHT_CUDA_COMPAT_INFO"
	.align	4
        /*0000*/ 	.byte	0x02, 0x09, 0x00, 0x00, 0x02, 0x02, 0x01, 0x00, 0x02, 0x05, 0x05, 0x00, 0x03, 0x07, 0x01, 0x01
        /*0010*/ 	.byte	0x02, 0x03, 0x00, 0x00, 0x02, 0x06, 0x01, 0x00, 0x04, 0x0b, 0x08, 0x00, 0x09, 0x00, 0x00, 0x00
        /*0020*/ 	.byte	0x00, 0x00, 0x00, 0x00


//--------------------- .nv.info._Z6reducePfS_    --------------------------
	.section	.nv.info._Z6reducePfS_,"",@"SHT_CUDA_INFO"
	.sectionflags	@""
	.align	4


	//----- nvinfo : EIATTR_CUDA_API_VERSION
	.align		4
        /*0000*/ 	.byte	0x04, 0x37
        /*0002*/ 	.short	(.L_7 - .L_6)
.L_6:
        /*0004*/ 	.word	0x00000082


	//----- nvinfo : EIATTR_KPARAM_INFO
	.align		4
.L_7:
        /*0008*/ 	.byte	0x04, 0x17
        /*000a*/ 	.short	(.L_9 - .L_8)
.L_8:
        /*000c*/ 	.word	0x00000000
        /*0010*/ 	.short	0x0001
        /*0012*/ 	.short	0x0008
        /*0014*/ 	.byte	0x00, 0xf5, 0x21, 0x00


	//----- nvinfo : EIATTR_KPARAM_INFO
	.align		4
.L_9:
        /*0018*/ 	.byte	0x04, 0x17
        /*001a*/ 	.short	(.L_11 - .L_10)
.L_10:
        /*001c*/ 	.word	0x00000000
        /*0020*/ 	.short	0x0000
        /*0022*/ 	.short	0x0000
        /*0024*/ 	.byte	0x00, 0xf5, 0x21, 0x00


	//----- nvinfo : EIATTR_SPARSE_MMA_MASK
	.align		4
.L_11:
        /*0028*/ 	.byte	0x03, 0x50
        /*002a*/ 	.short	0x0000


	//----- nvinfo : EIATTR_MAXREG_COUNT
	.align		4
        /*002c*/ 	.byte	0x03, 0x1b
        /*002e*/ 	.short	0x00ff


	//----- nvinfo : EIATTR_NUM_BARRIERS
	.align		4
        /*0030*/ 	.byte	0x02, 0x4c
        /*0032*/ 	.byte	0x01
	.zero		1


	//----- nvinfo : EIATTR_MERCURY_ISA_VERSION
	.align		4
        /*0034*/ 	.byte	0x03, 0x5f
        /*0036*/ 	.short	0x0101


	//----- nvinfo : EIATTR_VRC_CTA_INIT_COUNT
	.align		4
        /*0038*/ 	.byte	0x02, 0x4a
	.zero		1
	.zero		1


	//----- nvinfo : EIATTR_EXIT_INSTR_OFFSETS
	.align		4
        /*003c*/ 	.byte	0x04, 0x1c
        /*003e*/ 	.short	(.L_13 - .L_12)


	//   ....[0]....
.L_12:
        /*0040*/ 	.word	0x00000270


	//   ....[1]....
        /*0044*/ 	.word	0x00000410


	//   ....[2]....
        /*0048*/ 	.word	0x00000490


	//----- nvinfo : EIATTR_CBANK_PARAM_SIZE
	.align		4
.L_13:
        /*004c*/ 	.byte	0x03, 0x19
        /*004e*/ 	.short	0x0010


	//----- nvinfo : EIATTR_PARAM_CBANK
	.align		4
        /*0050*/ 	.byte	0x04, 0x0a
        /*0052*/ 	.short	(.L_15 - .L_14)
	.align		4
.L_14:
        /*0054*/ 	.word	index@(.nv.constant0._Z6reducePfS_)
        /*0058*/ 	.short	0x0380
        /*005a*/ 	.short	0x0010


	//----- nvinfo : EIATTR_SW_WAR
	.align		4
.L_15:
        /*005c*/ 	.byte	0x04, 0x36
        /*005e*/ 	.short	(.L_17 - .L_16)
.L_16:
        /*0060*/ 	.word	0x00000008
.L_17:


//--------------------- .nv.callgraph             --------------------------
	.section	.nv.callgraph,"",@"SHT_CUDA_CALLGRAPH"
	.align	4
	.sectionentsize	8
	.align		4
        /*0000*/ 	.word	0x00000000
	.align		4
        /*0004*/ 	.word	0xffffffff
	.align		4
        /*0008*/ 	.word	0x00000000
	.align		4
        /*000c*/ 	.word	0xfffffffe
	.align		4
        /*0010*/ 	.word	0x00000000
	.align		4
        /*0014*/ 	.word	0xfffffffd
	.align		4
        /*0018*/ 	.word	0x00000000
	.align		4
        /*001c*/ 	.word	0xfffffffc


//--------------------- .text._Z6reducePfS_       --------------------------
	.section	.text._Z6reducePfS_,"ax",@progbits
	.align	128
        .global         _Z6reducePfS_
        .type           _Z6reducePfS_,@function
        .size           _Z6reducePfS_,(.L_x_3 - _Z6reducePfS_)
        .other          _Z6reducePfS_,@"STO_CUDA_ENTRY STV_DEFAULT"
_Z6reducePfS_:
.text._Z6reducePfS_:
[----:B------:R-:W-:Y:S01]  /*0000*/  LDC R1, c[0x0][0x37c] ;  /* 0x0000df00ff017b82 */ /* 0x000fe20000000800 */
[----:B------:R-:W0:Y:S07]  /*0010*/  S2R R0, SR_CTAID.X ;  /* 0x0000000000007919 */ /* 0x000e2e0000002500 */
[----:B------:R-:W0:Y:S01]  /*0020*/  LDC R9, c[0x0][0x360] ;  /* 0x0000d800ff097b82 */ /* 0x000e220000000800 */
[----:B------:R-:W1:Y:S01]  /*0030*/  LDCU.64 UR6, c[0x0][0x358] ;  /* 0x00006b00ff0677ac */ /* 0x000e620008000a00 */
[----:B------:R-:W2:Y:S06]  /*0040*/  S2R R2, SR_TID.X ;  /* 0x0000000000027919 */ /* 0x000eac0000002100 */
[----:B------:R-:W3:Y:S01]  /*0050*/  LDC.64 R4, c[0x0][0x380] ;  /* 0x0000e000ff047b82 */ /* 0x000ee20000000a00 */
[----:B0-----:R-:W-:-:S05]  /*0060*/  IMAD R3, R9, R0, RZ ;  /* 0x0000000009037224 */ /* 0x001fca00078e02ff */
[----:B------:R-:W-:-:S05]  /*0070*/  SHF.L.U32 R3, R3, 0x1, RZ ;  /* 0x0000000103037819 */ /* 0x000fca00000006ff */
[----:B---3--:R-:W-:-:S04]  /*0080*/  IMAD.WIDE.U32 R4, R3, 0x4, R4 ;  /* 0x0000000403047825 */ /* 0x008fc800078e0004 */
[----:B--2---:R-:W-:-:S04]  /*0090*/  IMAD.WIDE.U32 R4, R2, 0x4, R4 ;  /* 0x0000000402047825 */ /* 0x004fc800078e0004 */
[C---:B------:R-:W-:Y:S02]  /*00a0*/  IMAD.WIDE R6, R9.reuse, 0x4, R4 ;  /* 0x0000000409067825 */ /* 0x040fe400078e0204 */
[----:B-1----:R-:W2:Y:S04]  /*00b0*/  LDG.E R4, desc[UR6][R4.64] ;  /* 0x0000000604047981 */ /* 0x002ea8000c1e1900 */
[----:B------:R-:W2:Y:S01]  /*00c0*/  LDG.E R7, desc[UR6][R6.64] ;  /* 0x0000000606077981 */ /* 0x000ea2000c1e1900 */
[----:B------:R-:W0:Y:S01]  /*00d0*/  S2UR UR5, SR_CgaCtaId ;  /* 0x00000000000579c3 */ /* 0x000e220000008800 */
[----:B------:R-:W-:Y:S01]  /*00e0*/  UMOV UR4, 0x400 ;  /* 0x0000040000047882 */ /* 0x000fe20000000000 */
[----:B------:R-:W-:Y:S02]  /*00f0*/  ISETP.GE.U32.AND P1, PT, R9, 0x80, PT ;  /* 0x000000800900780c */ /* 0x000fe40003f26070 */
[----:B------:R-:W-:Y:S01]  /*0100*/  ISETP.GT.U32.AND P0, PT, R2, 0x1f, PT ;  /* 0x0000001f0200780c */ /* 0x000fe20003f04070 */
[----:B0-----:R-:W-:-:S06]  /*0110*/  ULEA UR4, UR5, UR4, 0x18 ;  /* 0x0000000405047291 */ /* 0x001fcc000f8ec0ff */
[----:B------:R-:W-:Y:S01]  /*0120*/  LEA R3, R2, UR4, 0x2 ;  /* 0x0000000402037c11 */ /* 0x000fe2000f8e10ff */
[----:B--2---:R-:W-:-:S05]  /*0130*/  FADD R8, R4, R7 ;  /* 0x0000000704087221 */ /* 0x004fca0000000000 */
[----:B------:R0:W-:Y:S01]  /*0140*/  STS [R3], R8 ;  /* 0x0000000803007388 */ /* 0x0001e20000000800 */
[----:B------:R-:W-:Y:S06]  /*0150*/  BAR.SYNC.DEFER_BLOCKING 0x0 ;  /* 0x0000000000007b1d */ /* 0x000fec0000010000 */
[----:B------:R-:W-:Y:S05]  /*0160*/  @!P1 BRA `(.L_x_0) ;  /* 0x0000000000409947 */ /* 0x000fea0003800000 */
[----:B------:R-:W-:Y:S01]  /*0170*/  HFMA2 R5, -RZ, RZ, 0, 5.9604644775390625e-08 ;  /* 0x00000001ff057431 */ /* 0x000fe200000001ff */
[----:B------:R-:W-:-:S07]  /*0180*/  SHF.R.U32.HI R4, RZ, 0x6, R9 ;  /* 0x00000006ff047819 */ /* 0x000fce0000011609 */
.L_x_1:
[----:B------:R-:W-:-:S04]  /*0190*/  SHF.L.U32 R5, R5, 0x1, RZ ;  /* 0x0000000105057819 */ /* 0x000fc800000006ff */
[----:B------:R-:W-:-:S04]  /*01a0*/  IADD3 R6, PT, PT, R5, -0x1, RZ ;  /* 0xffffffff05067810 */ /* 0x000fc80007ffe0ff */
[----:B------:R-:W-:-:S06]  /*01b0*/  LOP3.LUT R6, R5, R6, RZ, 0xc, !PT ;  /* 0x0000000605067212 */ /* 0x000fcc00078e0cff */
[----:B------:R-:W1:Y:S02]  /*01c0*/  POPC R6, R6 ;  /* 0x0000000600067309 */ /* 0x000e640000000000 */
[----:B-1----:R-:W-:-:S04]  /*01d0*/  SHF.R.U32.HI R7, RZ, R6, R9 ;  /* 0x00000006ff077219 */ /* 0x002fc80000011609 */
[----:B------:R-:W-:-:S13]  /*01e0*/  ISETP.GE.U32.AND P1, PT, R2, R7, PT ;  /* 0x000000070200720c */ /* 0x000fda0003f26070 */
[----:B------:R-:W-:-:S06]  /*01f0*/  @!P1 LEA R7, R7, R3, 0x2 ;  /* 0x0000000307079211 */ /* 0x000fcc00078e10ff */
[----:B------:R-:W-:Y:S04]  /*0200*/  @!P1 LDS R7, [R7] ;  /* 0x0000000007079984 */ /* 0x000fe80000000800 */
[----:B0-----:R-:W0:Y:S02]  /*0210*/  @!P1 LDS R8, [R3] ;  /* 0x0000000003089984 */ /* 0x001e240000000800 */
[----:B0-----:R-:W-:-:S05]  /*0220*/  @!P1 FADD R8, R7, R8 ;  /* 0x0000000807089221 */ /* 0x001fca0000000000 */
[----:B------:R1:W-:Y:S01]  /*0230*/  @!P1 STS [R3], R8 ;  /* 0x0000000803009388 */ /* 0x0003e20000000800 */
[----:B------:R-:W-:Y:S01]  /*0240*/  BAR.SYNC.DEFER_BLOCKING 0x0 ;  /* 0x0000000000007b1d */ /* 0x000fe20000010000 */
[----:B------:R-:W-:-:S13]  /*0250*/  ISETP.GE.U32.AND P1, PT, R5, R4, PT ;  /* 0x000000040500720c */ /* 0x000fda0003f26070 */
[----:B-1----:R-:W-:Y:S05]  /*0260*/  @!P1 BRA `(.L_x_1) ;  /* 0xfffffffc00c89947 */ /* 0x002fea000383ffff */
.L_x_0:
[----:B------:R-:W-:Y:S05]  /*0270*/  @P0 EXIT ;  /* 0x000000000000094d */ /* 0x000fea0003800000 */
[----:B------:R-:W-:Y:S01]  /*0280*/  LDS R4, [R3+0x80] ;  /* 0x0000800003047984 */ /* 0x000fe20000000800 */
[----:B------:R-:W-:-:S03]  /*0290*/  ISETP.NE.AND P0, PT, R2, RZ, PT ;  /* 0x000000ff0200720c */ /* 0x000fc60003f05270 */
[----:B------:R-:W1:Y:S02]  /*02a0*/  LDS R5, [R3] ;  /* 0x0000000003057984 */ /* 0x000e640000000800 */
[----:B-1----:R-:W-:-:S05]  /*02b0*/  FADD R4, R4, R5 ;  /* 0x0000000504047221 */ /* 0x002fca0000000000 */
[----:B------:R-:W-:Y:S04]  /*02c0*/  STS [R3], R4 ;  /* 0x0000000403007388 */ /* 0x000fe80000000800 */
[----:B------:R-:W-:Y:S04]  /*02d0*/  LDS R5, [R3+0x40] ;  /* 0x0000400003057984 */ /* 0x000fe80000000800 */
[----:B------:R-:W1:Y:S02]  /*02e0*/  LDS R6, [R3] ;  /* 0x0000000003067984 */ /* 0x000e640000000800 */
[----:B-1----:R-:W-:-:S05]  /*02f0*/  FADD R6, R5, R6 ;  /* 0x0000000605067221 */ /* 0x002fca0000000000 */
[----:B------:R-:W-:Y:S04]  /*0300*/  STS [R3], R6 ;  /* 0x0000000603007388 */ /* 0x000fe80000000800 */
[----:B------:R-:W-:Y:S04]  /*0310*/  LDS R5, [R3+0x20] ;  /* 0x0000200003057984 */ /* 0x000fe80000000800 */
[----:B0-----:R-:W0:Y:S02]  /*0320*/  LDS R8, [R3] ;  /* 0x0000000003087984 */ /* 0x001e240000000800 */
[----:B0-----:R-:W-:-:S05]  /*0330*/  FADD R8, R5, R8 ;  /* 0x0000000805087221 */ /* 0x001fca0000000000 */
[----:B------:R-:W-:Y:S04]  /*0340*/  STS [R3], R8 ;  /* 0x0000000803007388 */ /* 0x000fe80000000800 */
[----:B------:R-:W-:Y:S04]  /*0350*/  LDS R5, [R3+0x10] ;  /* 0x0000100003057984 */ /* 0x000fe80000000800 */
[----:B------:R-:W0:Y:S02]  /*0360*/  LDS R10, [R3] ;  /* 0x00000000030a7984 */ /* 0x000e240000000800 */
        /* <DEDUP_REMOVED lines=9> */
[----:B------:R0:W-:Y:S01]  /*0400*/  STS [R3], R6 ;  /* 0x0000000603007388 */ /* 0x0001e20000000800 */
[----:B------:R-:W-:Y:S05]  /*0410*/  @P0 EXIT ;  /* 0x000000000000094d */ /* 0x000fea0003800000 */
[----:B------:R-:W1:Y:S01]  /*0420*/  S2UR UR5, SR_CgaCtaId ;  /* 0x00000000000579c3 */ /* 0x000e620000008800 */
[----:B------:R-:W-:-:S07]  /*0430*/  UMOV UR4, 0x400 ;  /* 0x0000040000047882 */ /* 0x000fce0000000000 */
[----:B0-----:R-:W0:Y:S01]  /*0440*/  LDC.64 R2, c[0x0][0x388] ;  /* 0x0000e200ff027b82 */ /* 0x001e220000000a00 */
[----:B-1----:R-:W-:Y:S01]  /*0450*/  ULEA UR4, UR5, UR4, 0x18 ;  /* 0x0000000405047291 */ /* 0x002fe2000f8ec0ff */
[----:B0-----:R-:W-:-:S08]  /*0460*/  IMAD.WIDE.U32 R2, R0, 0x4, R2 ;  /* 0x0000000400027825 */ /* 0x001fd000078e0002 */
[----:B------:R-:W0:Y:S04]  /*0470*/  LDS R5, [UR4] ;  /* 0x00000004ff057984 */ /* 0x000e280008000800 */
[----:B0-----:R-:W-:Y:S01]  /*0480*/  STG.E desc[UR6][R2.64], R5 ;  /* 0x0000000502007986 */ /* 0x001fe2000c101906 */
[----:B------:R-:W-:Y:S05]  /*0490*/  EXIT ;  /* 0x000000000000794d */ /* 0x000fea0003800000 */
.L_x_2:
[----:B------:R-:W-:-:S00]  /*04a0*/  BRA `(.L_x_2) ;  /* 0xfffffffc00fc7947 */ /* 0x000fc0000383ffff */
[----:B------:R-:W-:-:S00]  /*04b0*/  NOP ;  /* 0x0000000000007918 */ /* 0x000fc00000000000 */
        /* <DEDUP_REMOVED lines=12> */
.L_x_3:


//--------------------- .nv.shared._Z6reducePfS_  --------------------------
	.section	.nv.shared._Z6reducePfS_,"aw",@nobits
	.sectionflags	@""
	.align	4
.nv.shared._Z6reducePfS_:
	.zero		2048


//--------------------- .nv.shared.reserved.0     --------------------------
	.section	.nv.shared.reserved.0,"aw",@nobits
	.weak		__nv_reservedSMEM_offset_0_alias
	.size		__nv_reservedSMEM_offset_0_alias, 0, 64
	.other		__nv_reservedSMEM_offset_0_alias,@"STO_CUDA_RESERVED_SHARED STV_DEFAULT"
__nv_reservedSMEM_offset_0_alias:
	.zero		0
	.zero		64


//--------------------- .nv.constant0._Z6reducePfS_ --------------------------
	.section	.nv.constant0._Z6reducePfS_,"a",@progbits
	.sectionflags	@""
	.align	4
.nv.constant0._Z6reducePfS_:
	.zero		912


//--------------------- SYMBOLS --------------------------

	.type		.nv.reservedSmem.offset0,@object
	.size		.nv.reservedSmem.offset0,0x4
	.type		.nv.reservedSmem.cap,@object
	.size		.nv.reservedSmem.cap,0x4
